	.headerflags	@"EF_CUDA_TEXMODE_UNIFIED EF_CUDA_64BIT_ADDRESS EF_CUDA_ACCELERATORS EF_CUDA_SM90 EF_CUDA_VIRTUAL_SM(EF_CUDA_SM90)"
	.elftype	@"ET_EXEC"


//--------------------- .nv.info                  --------------------------
	.section	.nv.info,"",@"SHT_CUDA_INFO"
	.align	4


	//----- nvinfo : EIATTR_REGCOUNT
	.align		4
        /*0000*/ 	.byte	0x04, 0x2f
        /*0002*/ 	.short	(.L_3 - .L_2)
	.align		4
.L_2:
        /*0004*/ 	.word	index@(triton_poi_fused__native_batch_norm_legit_no_training_hardtanh_38)
        /*0008*/ 	.word	0x00000010


	//----- nvinfo : EIATTR_MIN_STACK_SIZE
	.align		4
.L_3:
        /*000c*/ 	.byte	0x04, 0x12
        /*000e*/ 	.short	(.L_5 - .L_4)
	.align		4
.L_4:
        /*0010*/ 	.word	index@(triton_poi_fused__native_batch_norm_legit_no_training_hardtanh_38)
        /*0014*/ 	.word	0x00000000


	//----- nvinfo : EIATTR_FRAME_SIZE
	.align		4
.L_5:
        /*0018*/ 	.byte	0x04, 0x11
        /*001a*/ 	.short	(.L_7 - .L_6)
	.align		4
.L_6:
        /*001c*/ 	.word	index@(triton_poi_fused__native_batch_norm_legit_no_training_hardtanh_38)
        /*0020*/ 	.word	0x00000000


	//----- nvinfo : EIATTR_MIN_STACK_SIZE
	.align		4
.L_7:
        /*0024*/ 	.byte	0x04, 0x12
        /*0026*/ 	.short	(.L_9 - .L_8)
	.align		4
.L_8:
        /*0028*/ 	.word	index@(triton_poi_fused__native_batch_norm_legit_no_training_hardtanh_38)
        /*002c*/ 	.word	0x00000000
.L_9:


//--------------------- .nv.info.triton_poi_fused__native_batch_norm_legit_no_training_hardtanh_38 --------------------------
	.section	.nv.info.triton_poi_fused__native_batch_norm_legit_no_training_hardtanh_38,"",@"SHT_CUDA_INFO"
	.sectionflags	@""
	.align	4


	//----- nvinfo : EIATTR_CUDA_API_VERSION
	.align		4
        /*0000*/ 	.byte	0x04, 0x37
        /*0002*/ 	.short	(.L_11 - .L_10)
.L_10:
        /*0004*/ 	.word	0x0000007c


	//----- nvinfo : EIATTR_KPARAM_INFO
	.align		4
.L_11:
        /*0008*/ 	.byte	0x04, 0x17
        /*000a*/ 	.short	(.L_13 - .L_12)
.L_12:
        /*000c*/ 	.word	0x00000000
        /*0010*/ 	.short	0x0006
        /*0012*/ 	.short	0x0030
        /*0014*/ 	.byte	0x00, 0xf0, 0x11, 0x00


	//----- nvinfo : EIATTR_KPARAM_INFO
	.align		4
.L_13:
        /*0018*/ 	.byte	0x04, 0x17
        /*001a*/ 	.short	(.L_15 - .L_14)
.L_14:
        /*001c*/ 	.word	0x00000000
        /*0020*/ 	.short	0x0005
        /*0022*/ 	.short	0x0028
        /*0024*/ 	.byte	0x00, 0xf4, 0x21, 0x00


	//----- nvinfo : EIATTR_KPARAM_INFO
	.align		4
.L_15:
        /*0028*/ 	.byte	0x04, 0x17
        /*002a*/ 	.short	(.L_17 - .L_16)
.L_16:
        /*002c*/ 	.word	0x00000000
        /*0030*/ 	.short	0x0004
        /*0032*/ 	.short	0x0020
        /*0034*/ 	.byte	0x00, 0xf4, 0x21, 0x00


	//----- nvinfo : EIATTR_KPARAM_INFO
	.align		4
.L_17:
        /*0038*/ 	.byte	0x04, 0x17
        /*003a*/ 	.short	(.L_19 - .L_18)
.L_18:
        /*003c*/ 	.word	0x00000000
        /*0040*/ 	.short	0x0003
        /*0042*/ 	.short	0x0018
        /*0044*/ 	.byte	0x00, 0xf4, 0x21, 0x00


	//----- nvinfo : EIATTR_KPARAM_INFO
	.align		4
.L_19:
        /*0048*/ 	.byte	0x04, 0x17
        /*004a*/ 	.short	(.L_21 - .L_20)
.L_20:
        /*004c*/ 	.word	0x00000000
        /*0050*/ 	.short	0x0002
        /*0052*/ 	.short	0x0010
        /*0054*/ 	.byte	0x00, 0xf4, 0x21, 0x00


	//----- nvinfo : EIATTR_KPARAM_INFO
	.align		4
.L_21:
        /*0058*/ 	.byte	0x04, 0x17
        /*005a*/ 	.short	(.L_23 - .L_22)
.L_22:
        /*005c*/ 	.word	0x00000000
        /*0060*/ 	.short	0x0001
        /*0062*/ 	.short	0x0008
        /*0064*/ 	.byte	0x00, 0xf4, 0x21, 0x00


	//----- nvinfo : EIATTR_KPARAM_INFO
	.align		4
.L_23:
        /*0068*/ 	.byte	0x04, 0x17
        /*006a*/ 	.short	(.L_25 - .L_24)
.L_24:
        /*006c*/ 	.word	0x00000000
        /*0070*/ 	.short	0x0000
        /*0072*/ 	.short	0x0000
        /*0074*/ 	.byte	0x00, 0xf4, 0x21, 0x00


	//----- nvinfo : EIATTR_SPARSE_MMA_MASK
	.align		4
.L_25:
        /*0078*/ 	.byte	0x03, 0x50
        /*007a*/ 	.short	0x0000


	//----- nvinfo : EIATTR_MAXREG_COUNT
	.align		4
        /*007c*/ 	.byte	0x03, 0x1b
        /*007e*/ 	.short	0x00ff


	//----- nvinfo : EIATTR_EXIT_INSTR_OFFSETS
	.align		4
        /*0080*/ 	.byte	0x04, 0x1c
        /*0082*/ 	.short	(.L_27 - .L_26)


	//   ....[0]....
.L_26:
        /*0084*/ 	.word	0x000003b0


	//----- nvinfo : EIATTR_REQNTID
	.align		4
.L_27:
        /*0088*/ 	.byte	0x04, 0x10
        /*008a*/ 	.short	(.L_29 - .L_28)
.L_28:
        /*008c*/ 	.word	0x00000080
        /*0090*/ 	.word	0x00000001
        /*0094*/ 	.word	0x00000001


	//----- nvinfo : EIATTR_CBANK_PARAM_SIZE
	.align		4
.L_29:
        /*0098*/ 	.byte	0x03, 0x19
        /*009a*/ 	.short	0x0034


	//----- nvinfo : EIATTR_PARAM_CBANK
	.align		4
        /*009c*/ 	.byte	0x04, 0x0a
        /*009e*/ 	.short	(.L_31 - .L_30)
	.align		4
.L_30:
        /*00a0*/ 	.word	index@(.nv.constant0.triton_poi_fused__native_batch_norm_legit_no_training_hardtanh_38)
        /*00a4*/ 	.short	0x0210
        /*00a6*/ 	.short	0x0034


	//----- nvinfo : EIATTR_SW_WAR
	.align		4
.L_31:
        /*00a8*/ 	.byte	0x04, 0x36
        /*00aa*/ 	.short	(.L_33 - .L_32)
.L_32:
        /*00ac*/ 	.word	0x00000008
.L_33:


//--------------------- .nv.callgraph             --------------------------
	.section	.nv.callgraph,"",@"SHT_CUDA_CALLGRAPH"
	.align	4
	.sectionentsize	8
	.align		4
        /*0000*/ 	.word	0x00000000
	.align		4
        /*0004*/ 	.word	0xffffffff
	.align		4
        /*0008*/ 	.word	0x00000000
	.align		4
        /*000c*/ 	.word	0xfffffffe
	.align		4
        /*0010*/ 	.word	0x00000000
	.align		4
        /*0014*/ 	.word	0xfffffffd
	.align		4
        /*0018*/ 	.word	0x00000000
	.align		4
        /*001c*/ 	.word	0xfffffffc


//--------------------- .nv.constant4             --------------------------
	.section	.nv.constant4,"a",@progbits
	.align	8
	.align		8
.nv.constant4:
        /*0000*/ 	.dword	_$_str
	.align		8
        /*0008*/ 	.dword	_$_str_$_2


//--------------------- .text.triton_poi_fused__native_batch_norm_legit_no_training_hardtanh_38 --------------------------
	.section	.text.triton_poi_fused__native_batch_norm_legit_no_training_hardtanh_38,"ax",@progbits
	.align	128
        .global         triton_poi_fused__native_batch_norm_legit_no_training_hardtanh_38
        .type           triton_poi_fused__native_batch_norm_legit_no_training_hardtanh_38,@function
        .size           triton_poi_fused__native_batch_norm_legit_no_training_hardtanh_38,(.L_x_1 - triton_poi_fused__native_batch_norm_legit_no_training_hardtanh_38)
        .other          triton_poi_fused__native_batch_norm_legit_no_training_hardtanh_38,@"STO_CUDA_ENTRY STV_DEFAULT"
triton_poi_fused__native_batch_norm_legit_no_training_hardtanh_38:
.text.triton_poi_fused__native_batch_norm_legit_no_training_hardtanh_38:
[----:B------:R-:W-:Y:S01]  /*0000*/  LDC R1, c[0x0][0x28] ;  /* 0x00000a00ff017b82 */ /* 0x000fe20000000800 */
[----:B------:R-:W1:Y:S07]  /*0010*/  S2R R0, SR_TID.X ;  /* 0x0000000000007919 */ /* 0x000e6e0000002100 */
[----:B------:R-:W2:Y:S01]  /*0020*/  LDC.64 R6, c[0x0][0x220] ;  /* 0x00008800ff067b82 */ /* 0x000ea20000000a00 */
[----:B------:R-:W-:Y:S01]  /*0030*/  ULDC.64 UR4, c[0x0][0x208] ;  /* 0x0000820000047ab9 */ /* 0x000fe20000000a00 */
[----:B------:R-:W3:Y:S06]  /*0040*/  S2R R5, SR_CTAID.X ;  /* 0x0000000000057919 */ /* 0x000eec0000002500 */
[----:B------:R-:W4:Y:S08]  /*0050*/  LDC.64 R8, c[0x0][0x228] ;  /* 0x00008a00ff087b82 */ /* 0x000f300000000a00 */
[----:B------:R-:W5:Y:S01]  /*0060*/  LDC.64 R10, c[0x0][0x230] ;  /* 0x00008c00ff0a7b82 */ /* 0x000f620000000a00 */
[----:B-1----:R-:W-:Y:S01]  /*0070*/  IMAD.SHL.U32 R0, R0, 0x2, RZ ;  /* 0x0000000200007824 */ /* 0x002fe200078e00ff */
[----:B---3--:R-:W-:-:S04]  /*0080*/  SHF.R.S32.HI R3, RZ, 0x17, R5 ;  /* 0x00000017ff037819 */ /* 0x008fc80000011405 */
[----:B------:R-:W-:Y:S02]  /*0090*/  LOP3.LUT R0, R0, 0xfe, RZ, 0xc0, !PT ;  /* 0x000000fe00007812 */ /* 0x000fe400078ec0ff */
[----:B------:R-:W-:-:S03]  /*00a0*/  SGXT R3, R3, 0x1 ;  /* 0x000000010303781a */ /* 0x000fc60000000200 */
[----:B------:R-:W-:Y:S02]  /*00b0*/  IMAD R0, R5, 0x100, R0 ;  /* 0x0000010005007824 */ /* 0x000fe400078e0200 */
[----:B------:R-:W1:Y:S03]  /*00c0*/  LDC.64 R4, c[0x0][0x218] ;  /* 0x00008600ff047b82 */ /* 0x000e660000000a00 */
[----:B------:R-:W-:-:S04]  /*00d0*/  LEA.HI R3, R3, R0, RZ, 0x7 ;  /* 0x0000000003037211 */ /* 0x000fc800078f38ff */
[----:B------:R-:W-:-:S04]  /*00e0*/  SHF.R.S32.HI R3, RZ, 0x7, R3 ;  /* 0x00000007ff037819 */ /* 0x000fc80000011403 */
[----:B------:R-:W-:-:S04]  /*00f0*/  LEA.HI R2, R3, R3, RZ, 0x7 ;  /* 0x0000000303027211 */ /* 0x000fc800078f38ff */
[----:B------:R-:W-:-:S04]  /*0100*/  LOP3.LUT R2, R2, 0xffffff80, RZ, 0xc0, !PT ;  /* 0xffffff8002027812 */ /* 0x000fc800078ec0ff */
[----:B------:R-:W-:Y:S02]  /*0110*/  IADD3 R13, R3, -R2, RZ ;  /* 0x80000002030d7210 */ /* 0x000fe40007ffe0ff */
[----:B------:R-:W3:Y:S03]  /*0120*/  LDC.64 R2, c[0x0][0x210] ;  /* 0x00008400ff027b82 */ /* 0x000ee60000000a00 */
[----:B--2---:R-:W-:-:S06]  /*0130*/  IMAD.WIDE R6, R13, 0x4, R6 ;  /* 0x000000040d067825 */ /* 0x004fcc00078e0206 */
[----:B------:R-:W2:Y:S01]  /*0140*/  LDG.E.EL R6, desc[UR4][R6.64] ;  /* 0x0000000406067981 */ /* 0x000ea2000c2e1900 */
[----:B-1----:R-:W-:-:S06]  /*0150*/  IMAD.WIDE R4, R13, 0x4, R4 ;  /* 0x000000040d047825 */ /* 0x002fcc00078e0204 */
[----:B------:R-:W2:Y:S01]  /*0160*/  LDG.E.EL R4, desc[UR4][R4.64] ;  /* 0x0000000404047981 */ /* 0x000ea2000c2e1900 */
[----:B---3--:R-:W-:-:S06]  /*0170*/  IMAD.WIDE R2, R0, 0x4, R2 ;  /* 0x0000000400027825 */ /* 0x008fcc00078e0202 */
[----:B------:R-:W3:Y:S01]  /*0180*/  LDG.E.64 R2, desc[UR4][R2.64] ;  /* 0x0000000402027981 */ /* 0x000ee2000c1e1b00 */
[----:B----4-:R-:W-:-:S04]  /*0190*/  IMAD.WIDE R8, R13, 0x4, R8 ;  /* 0x000000040d087825 */ /* 0x010fc800078e0208 */
[----:B-----5:R-:W-:Y:S02]  /*01a0*/  IMAD.WIDE R10, R13, 0x4, R10 ;  /* 0x000000040d0a7825 */ /* 0x020fe400078e020a */
[----:B------:R-:W4:Y:S04]  /*01b0*/  LDG.E.EL R8, desc[UR4][R8.64] ;  /* 0x0000000408087981 */ /* 0x000f28000c2e1900 */
[----:B------:R-:W4:Y:S01]  /*01c0*/  LDG.E.EL R11, desc[UR4][R10.64] ;  /* 0x000000040a0b7981 */ /* 0x000f22000c2e1900 */
[----:B------:R-:W-:Y:S02]  /*01d0*/  IMAD.MOV.U32 R12, RZ, RZ, 0x3e800000 ;  /* 0x3e800000ff0c7424 */ /* 0x000fe400078e00ff */
[----:B--2---:R-:W-:-:S04]  /*01e0*/  FADD R6, R6, 9.9999997473787516356e-06 ;  /* 0x3727c5ac06067421 */ /* 0x004fc80000000000 */
[----:B------:R-:W1:Y:S02]  /*01f0*/  MUFU.SQRT R7, R6 ;  /* 0x0000000600077308 */ /* 0x000e640000002000 */
[C---:B-1----:R-:W-:Y:S02]  /*0200*/  FSETP.GT.AND P0, PT, R7.reuse, 8.50705917302346158658e+37, PT ;  /* 0x7e8000000700780b */ /* 0x042fe40003f04000 */
[----:B------:R-:W-:-:S11]  /*0210*/  FSETP.GEU.AND P1, PT, R7, 1.175494350822287508e-38, PT ;  /* 0x008000000700780b */ /* 0x000fd60003f2e000 */
[----:B------:R-:W-:-:S04]  /*0220*/  @P0 FMUL R7, R7, 0.25 ;  /* 0x3e80000007070820 */ /* 0x000fc80000400000 */
[----:B------:R-:W-:-:S06]  /*0230*/  @!P1 FMUL R7, R7, 16777216 ;  /* 0x4b80000007079820 */ /* 0x000fcc0000400000 */
[----:B------:R-:W1:Y:S01]  /*0240*/  MUFU.RCP R7, R7 ;  /* 0x0000000700077308 */ /* 0x000e620000001000 */
[----:B------:R-:W-:Y:S01]  /*0250*/  FSEL R12, R12, 1, P0 ;  /* 0x3f8000000c0c7808 */ /* 0x000fe20000000000 */
[----:B---3--:R-:W-:-:S04]  /*0260*/  FADD R2, R2, -R4 ;  /* 0x8000000402027221 */ /* 0x008fc80000000000 */
[----:B------:R-:W-:Y:S01]  /*0270*/  @!P1 FMUL R12, R12, 16777216 ;  /* 0x4b8000000c0c9820 */ /* 0x000fe20000400000 */
[----:B------:R-:W-:-:S03]  /*0280*/  FADD R3, R3, -R4 ;  /* 0x8000000403037221 */ /* 0x000fc60000000000 */
[----:B-1----:R-:W-:-:S04]  /*0290*/  FMUL R12, R7, R12 ;  /* 0x0000000c070c7220 */ /* 0x002fc80000400000 */
[-C--:B------:R-:W-:Y:S01]  /*02a0*/  FMUL R4, R2, R12.reuse ;  /* 0x0000000c02047220 */ /* 0x080fe20000400000 */
[----:B------:R-:W-:Y:S02]  /*02b0*/  FMUL R12, R3, R12 ;  /* 0x0000000c030c7220 */ /* 0x000fe40000400000 */
[----:B------:R-:W1:Y:S01]  /*02c0*/  LDC.64 R2, c[0x0][0x238] ;  /* 0x00008e00ff027b82 */ /* 0x000e620000000a00 */
[C-C-:B----4-:R-:W-:Y:S01]  /*02d0*/  FFMA R4, R8.reuse, R4, R11.reuse ;  /* 0x0000000408047223 */ /* 0x150fe2000000000b */
[----:B------:R-:W-:-:S04]  /*02e0*/  FFMA R12, R8, R12, R11 ;  /* 0x0000000c080c7223 */ /* 0x000fc8000000000b */
[----:B------:R-:W-:Y:S02]  /*02f0*/  FSETP.GTU.AND P0, PT, R4, RZ, PT ;  /* 0x000000ff0400720b */ /* 0x000fe40003f0c000 */
[----:B------:R-:W-:Y:S02]  /*0300*/  FSETP.GTU.AND P1, PT, R12, RZ, PT ;  /* 0x000000ff0c00720b */ /* 0x000fe40003f2c000 */
[----:B------:R-:W-:Y:S02]  /*0310*/  FSEL R4, R4, RZ, P0 ;  /* 0x000000ff04047208 */ /* 0x000fe40000000000 */
[----:B------:R-:W-:Y:S02]  /*0320*/  FSEL R5, R12, RZ, P1 ;  /* 0x000000ff0c057208 */ /* 0x000fe40000800000 */
[----:B------:R-:W-:Y:S02]  /*0330*/  FSETP.GEU.AND P2, PT, R4, 6, PT ;  /* 0x40c000000400780b */ /* 0x000fe40003f4e000 */
[----:B------:R-:W-:-:S02]  /*0340*/  FSETP.GEU.AND P3, PT, R5, 6, PT ;  /* 0x40c000000500780b */ /* 0x000fc40003f6e000 */
[----:B------:R-:W-:Y:S02]  /*0350*/  FSETP.NAN.AND P0, PT, R4, R4, PT ;  /* 0x000000040400720b */ /* 0x000fe40003f08000 */
[----:B------:R-:W-:Y:S01]  /*0360*/  FSETP.NAN.AND P1, PT, R5, R5, PT ;  /* 0x000000050500720b */ /* 0x000fe20003f28000 */
[----:B-1----:R-:W-:-:S06]  /*0370*/  IMAD.WIDE R2, R0, 0x4, R2 ;  /* 0x0000000400027825 */ /* 0x002fcc00078e0202 */
[----:B------:R-:W-:Y:S02]  /*0380*/  @P2 SEL R4, R4, 0x40c00000, P0 ;  /* 0x40c0000004042807 */ /* 0x000fe40000000000 */
[----:B------:R-:W-:-:S05]  /*0390*/  @P3 SEL R5, R5, 0x40c00000, P1 ;  /* 0x40c0000005053807 */ /* 0x000fca0000800000 */
[----:B------:R-:W-:Y:S01]  /*03a0*/  STG.E.64 desc[UR4][R2.64], R4 ;  /* 0x0000000402007986 */ /* 0x000fe2000c101b04 */
[----:B------:R-:W-:Y:S05]  /*03b0*/  EXIT ;  /* 0x000000000000794d */ /* 0x000fea0003800000 */
.L_x_0:
[----:B------:R-:W-:-:S00]  /*03c0*/  BRA `(.L_x_0) ;  /* 0xfffffffc00fc7947 */ /* 0x000fc0000383ffff */
[----:B------:R-:W-:-:S00]  /*03d0*/  NOP ;  /* 0x0000000000007918 */ /* 0x000fc00000000000 */
        /* <DEDUP_REMOVED lines=10> */
.L_x_1:


//--------------------- .nv.global.init           --------------------------
	.section	.nv.global.init,"aw",@progbits
.nv.global.init:
	.type		_$_str,@object
	.size		_$_str,(_$_str_$_2 - _$_str)
_$_str:
        /*0000*/ 	.byte	0x5f, 0x5f, 0x43, 0x55, 0x44, 0x41, 0x5f, 0x46, 0x54, 0x5a, 0x00
	.type		_$_str_$_2,@object
	.size		_$_str_$_2,(.L_1 - _$_str_$_2)
_$_str_$_2:
        /*000b*/ 	.byte	0x5f, 0x5f, 0x43, 0x55, 0x44, 0x41, 0x5f, 0x50, 0x52, 0x45, 0x43, 0x5f, 0x53, 0x51, 0x52, 0x54
        /*001b*/ 	.byte	0x00
.L_1:


//--------------------- .nv.constant0.triton_poi_fused__native_batch_norm_legit_no_training_hardtanh_38 --------------------------
	.section	.nv.constant0.triton_poi_fused__native_batch_norm_legit_no_training_hardtanh_38,"a",@progbits
	.sectionflags	@""
	.align	4
.nv.constant0.triton_poi_fused__native_batch_norm_legit_no_training_hardtanh_38:
	.zero		580
